//
// Generated by NVIDIA NVVM Compiler
//
// Compiler Build ID: CL-36424714
// Cuda compilation tools, release 13.0, V13.0.88
// Based on NVVM 20.0.0
//

.version 9.0
.target sm_100
.address_size 64

	// .globl	_Z10TileMatMulPfS_S_i
// _ZZ10TileMatMulPfS_S_iE3Ads has been demoted
// _ZZ10TileMatMulPfS_S_iE3Bds has been demoted

.visible .entry _Z10TileMatMulPfS_S_i(
	.param .u64 .ptr .align 1 _Z10TileMatMulPfS_S_i_param_0,
	.param .u64 .ptr .align 1 _Z10TileMatMulPfS_S_i_param_1,
	.param .u64 .ptr .align 1 _Z10TileMatMulPfS_S_i_param_2,
	.param .u32 _Z10TileMatMulPfS_S_i_param_3
)
{
	.reg .pred 	%p<6>;
	.reg .b32 	%r<65>;
	.reg .b32 	%f<163>;
	.reg .b64 	%rd<26>;
	// demoted variable
	.shared .align 4 .b8 _ZZ10TileMatMulPfS_S_iE3Ads[1024];
	// demoted variable
	.shared .align 4 .b8 _ZZ10TileMatMulPfS_S_iE3Bds[1024];
	ld.param.u32 	%r23, [_Z10TileMatMulPfS_S_i_param_3];
	mov.u32 	%r1, %tid.x;
	mov.u32 	%r2, %tid.y;
	mov.u32 	%r24, %ctaid.x;
	shl.b32 	%r3, %r24, 4;
	add.s32 	%r4, %r3, %r1;
	mov.u32 	%r25, %ctaid.y;
	shl.b32 	%r26, %r25, 4;
	add.s32 	%r5, %r26, %r2;
	add.s32 	%r27, %r23, 30;
	setp.lt.u32 	%p1, %r27, 31;
	mov.f32 	%f162, 0f00000000;
	@%p1 bra 	$L__BB0_7;
	add.s32 	%r29, %r23, 15;
	shr.s32 	%r30, %r29, 31;
	shr.u32 	%r31, %r30, 28;
	add.s32 	%r32, %r29, %r31;
	shr.s32 	%r33, %r32, 4;
	mad.lo.s32 	%r6, %r23, %r5, %r1;
	shl.b32 	%r34, %r2, 6;
	mov.u32 	%r35, _ZZ10TileMatMulPfS_S_iE3Ads;
	add.s32 	%r7, %r35, %r34;
	mov.u32 	%r36, _ZZ10TileMatMulPfS_S_iE3Bds;
	add.s32 	%r37, %r36, %r34;
	shl.b32 	%r38, %r1, 2;
	add.s32 	%r8, %r37, %r38;
	max.u32 	%r9, %r33, 1;
	setp.lt.u32 	%p2, %r33, 2;
	mov.f32 	%f162, 0f00000000;
	mov.b32 	%r64, 0;
	@%p2 bra 	$L__BB0_5;
	and.b32  	%r39, %r9, -2;
	neg.s32 	%r63, %r39;
	add.s32 	%r40, %r2, 16;
	mad.lo.s32 	%r41, %r23, %r40, %r1;
	add.s32 	%r61, %r41, %r3;
	mad.lo.s32 	%r42, %r2, %r23, %r1;
	add.s32 	%r60, %r42, %r3;
	mov.f32 	%f162, 0f00000000;
	mov.u32 	%r62, %r6;
$L__BB0_3:
	ld.param.u64 	%rd23, [_Z10TileMatMulPfS_S_i_param_1];
	ld.param.u64 	%rd21, [_Z10TileMatMulPfS_S_i_param_0];
	cvta.to.global.u64 	%rd4, %rd21;
	mul.wide.s32 	%rd5, %r62, 4;
	add.s64 	%rd6, %rd4, %rd5;
	ld.global.f32 	%f11, [%rd6];
	add.s32 	%r45, %r7, %r38;
	st.shared.f32 	[%r45], %f11;
	cvta.to.global.u64 	%rd7, %rd23;
	mul.wide.s32 	%rd8, %r60, 4;
	add.s64 	%rd9, %rd7, %rd8;
	ld.global.f32 	%f12, [%rd9];
	st.shared.f32 	[%r8], %f12;
	bar.sync 	0;
	ld.shared.f32 	%f13, [%r7];
	add.s32 	%r47, %r36, %r38;
	ld.shared.f32 	%f14, [%r47];
	fma.rn.f32 	%f15, %f13, %f14, %f162;
	ld.shared.f32 	%f16, [%r7+4];
	ld.shared.f32 	%f17, [%r47+64];
	fma.rn.f32 	%f18, %f16, %f17, %f15;
	ld.shared.f32 	%f19, [%r7+8];
	ld.shared.f32 	%f20, [%r47+128];
	fma.rn.f32 	%f21, %f19, %f20, %f18;
	ld.shared.f32 	%f22, [%r7+12];
	ld.shared.f32 	%f23, [%r47+192];
	fma.rn.f32 	%f24, %f22, %f23, %f21;
	ld.shared.f32 	%f25, [%r7+16];
	ld.shared.f32 	%f26, [%r47+256];
	fma.rn.f32 	%f27, %f25, %f26, %f24;
	ld.shared.f32 	%f28, [%r7+20];
	ld.shared.f32 	%f29, [%r47+320];
	fma.rn.f32 	%f30, %f28, %f29, %f27;
	ld.shared.f32 	%f31, [%r7+24];
	ld.shared.f32 	%f32, [%r47+384];
	fma.rn.f32 	%f33, %f31, %f32, %f30;
	ld.shared.f32 	%f34, [%r7+28];
	ld.shared.f32 	%f35, [%r47+448];
	fma.rn.f32 	%f36, %f34, %f35, %f33;
	ld.shared.f32 	%f37, [%r7+32];
	ld.shared.f32 	%f38, [%r47+512];
	fma.rn.f32 	%f39, %f37, %f38, %f36;
	ld.shared.f32 	%f40, [%r7+36];
	ld.shared.f32 	%f41, [%r47+576];
	fma.rn.f32 	%f42, %f40, %f41, %f39;
	ld.shared.f32 	%f43, [%r7+40];
	ld.shared.f32 	%f44, [%r47+640];
	fma.rn.f32 	%f45, %f43, %f44, %f42;
	ld.shared.f32 	%f46, [%r7+44];
	ld.shared.f32 	%f47, [%r47+704];
	fma.rn.f32 	%f48, %f46, %f47, %f45;
	ld.shared.f32 	%f49, [%r7+48];
	ld.shared.f32 	%f50, [%r47+768];
	fma.rn.f32 	%f51, %f49, %f50, %f48;
	ld.shared.f32 	%f52, [%r7+52];
	ld.shared.f32 	%f53, [%r47+832];
	fma.rn.f32 	%f54, %f52, %f53, %f51;
	ld.shared.f32 	%f55, [%r7+56];
	ld.shared.f32 	%f56, [%r47+896];
	fma.rn.f32 	%f57, %f55, %f56, %f54;
	ld.shared.f32 	%f58, [%r7+60];
	ld.shared.f32 	%f59, [%r47+960];
	fma.rn.f32 	%f60, %f58, %f59, %f57;
	bar.sync 	0;
	ld.global.f32 	%f61, [%rd6+64];
	st.shared.f32 	[%r45], %f61;
	mul.wide.s32 	%rd10, %r61, 4;
	add.s64 	%rd11, %rd7, %rd10;
	ld.global.f32 	%f62, [%rd11];
	st.shared.f32 	[%r8], %f62;
	bar.sync 	0;
	ld.shared.f32 	%f63, [%r7];
	ld.shared.f32 	%f64, [%r47];
	fma.rn.f32 	%f65, %f63, %f64, %f60;
	ld.shared.f32 	%f66, [%r7+4];
	ld.shared.f32 	%f67, [%r47+64];
	fma.rn.f32 	%f68, %f66, %f67, %f65;
	ld.shared.f32 	%f69, [%r7+8];
	ld.shared.f32 	%f70, [%r47+128];
	fma.rn.f32 	%f71, %f69, %f70, %f68;
	ld.shared.f32 	%f72, [%r7+12];
	ld.shared.f32 	%f73, [%r47+192];
	fma.rn.f32 	%f74, %f72, %f73, %f71;
	ld.shared.f32 	%f75, [%r7+16];
	ld.shared.f32 	%f76, [%r47+256];
	fma.rn.f32 	%f77, %f75, %f76, %f74;
	ld.shared.f32 	%f78, [%r7+20];
	ld.shared.f32 	%f79, [%r47+320];
	fma.rn.f32 	%f80, %f78, %f79, %f77;
	ld.shared.f32 	%f81, [%r7+24];
	ld.shared.f32 	%f82, [%r47+384];
	fma.rn.f32 	%f83, %f81, %f82, %f80;
	ld.shared.f32 	%f84, [%r7+28];
	ld.shared.f32 	%f85, [%r47+448];
	fma.rn.f32 	%f86, %f84, %f85, %f83;
	ld.shared.f32 	%f87, [%r7+32];
	ld.shared.f32 	%f88, [%r47+512];
	fma.rn.f32 	%f89, %f87, %f88, %f86;
	ld.shared.f32 	%f90, [%r7+36];
	ld.shared.f32 	%f91, [%r47+576];
	fma.rn.f32 	%f92, %f90, %f91, %f89;
	ld.shared.f32 	%f93, [%r7+40];
	ld.shared.f32 	%f94, [%r47+640];
	fma.rn.f32 	%f95, %f93, %f94, %f92;
	ld.shared.f32 	%f96, [%r7+44];
	ld.shared.f32 	%f97, [%r47+704];
	fma.rn.f32 	%f98, %f96, %f97, %f95;
	ld.shared.f32 	%f99, [%r7+48];
	ld.shared.f32 	%f100, [%r47+768];
	fma.rn.f32 	%f101, %f99, %f100, %f98;
	ld.shared.f32 	%f102, [%r7+52];
	ld.shared.f32 	%f103, [%r47+832];
	fma.rn.f32 	%f104, %f102, %f103, %f101;
	ld.shared.f32 	%f105, [%r7+56];
	ld.shared.f32 	%f106, [%r47+896];
	fma.rn.f32 	%f107, %f105, %f106, %f104;
	ld.shared.f32 	%f108, [%r7+60];
	ld.shared.f32 	%f109, [%r47+960];
	fma.rn.f32 	%f162, %f108, %f109, %f107;
	bar.sync 	0;
	add.s32 	%r63, %r63, 2;
	add.s32 	%r62, %r62, 32;
	shl.b32 	%r48, %r23, 5;
	add.s32 	%r61, %r61, %r48;
	add.s32 	%r60, %r60, %r48;
	setp.ne.s32 	%p3, %r63, 0;
	@%p3 bra 	$L__BB0_3;
	shl.b32 	%r49, %r9, 4;
	and.b32  	%r64, %r49, -32;
$L__BB0_5:
	and.b32  	%r50, %r9, 1;
	setp.eq.b32 	%p4, %r50, 1;
	not.pred 	%p5, %p4;
	@%p5 bra 	$L__BB0_7;
	ld.param.u64 	%rd24, [_Z10TileMatMulPfS_S_i_param_1];
	ld.param.u64 	%rd22, [_Z10TileMatMulPfS_S_i_param_0];
	add.s32 	%r51, %r6, %r64;
	cvta.to.global.u64 	%rd12, %rd22;
	mul.wide.s32 	%rd13, %r51, 4;
	add.s64 	%rd14, %rd12, %rd13;
	ld.global.f32 	%f110, [%rd14];
	add.s32 	%r54, %r7, %r38;
	st.shared.f32 	[%r54], %f110;
	add.s32 	%r55, %r64, %r2;
	mad.lo.s32 	%r56, %r55, %r23, %r4;
	cvta.to.global.u64 	%rd15, %rd24;
	mul.wide.s32 	%rd16, %r56, 4;
	add.s64 	%rd17, %rd15, %rd16;
	ld.global.f32 	%f111, [%rd17];
	st.shared.f32 	[%r8], %f111;
	bar.sync 	0;
	ld.shared.f32 	%f112, [%r7];
	add.s32 	%r58, %r36, %r38;
	ld.shared.f32 	%f113, [%r58];
	fma.rn.f32 	%f114, %f112, %f113, %f162;
	ld.shared.f32 	%f115, [%r7+4];
	ld.shared.f32 	%f116, [%r58+64];
	fma.rn.f32 	%f117, %f115, %f116, %f114;
	ld.shared.f32 	%f118, [%r7+8];
	ld.shared.f32 	%f119, [%r58+128];
	fma.rn.f32 	%f120, %f118, %f119, %f117;
	ld.shared.f32 	%f121, [%r7+12];
	ld.shared.f32 	%f122, [%r58+192];
	fma.rn.f32 	%f123, %f121, %f122, %f120;
	ld.shared.f32 	%f124, [%r7+16];
	ld.shared.f32 	%f125, [%r58+256];
	fma.rn.f32 	%f126, %f124, %f125, %f123;
	ld.shared.f32 	%f127, [%r7+20];
	ld.shared.f32 	%f128, [%r58+320];
	fma.rn.f32 	%f129, %f127, %f128, %f126;
	ld.shared.f32 	%f130, [%r7+24];
	ld.shared.f32 	%f131, [%r58+384];
	fma.rn.f32 	%f132, %f130, %f131, %f129;
	ld.shared.f32 	%f133, [%r7+28];
	ld.shared.f32 	%f134, [%r58+448];
	fma.rn.f32 	%f135, %f133, %f134, %f132;
	ld.shared.f32 	%f136, [%r7+32];
	ld.shared.f32 	%f137, [%r58+512];
	fma.rn.f32 	%f138, %f136, %f137, %f135;
	ld.shared.f32 	%f139, [%r7+36];
	ld.shared.f32 	%f140, [%r58+576];
	fma.rn.f32 	%f141, %f139, %f140, %f138;
	ld.shared.f32 	%f142, [%r7+40];
	ld.shared.f32 	%f143, [%r58+640];
	fma.rn.f32 	%f144, %f142, %f143, %f141;
	ld.shared.f32 	%f145, [%r7+44];
	ld.shared.f32 	%f146, [%r58+704];
	fma.rn.f32 	%f147, %f145, %f146, %f144;
	ld.shared.f32 	%f148, [%r7+48];
	ld.shared.f32 	%f149, [%r58+768];
	fma.rn.f32 	%f150, %f148, %f149, %f147;
	ld.shared.f32 	%f151, [%r7+52];
	ld.shared.f32 	%f152, [%r58+832];
	fma.rn.f32 	%f153, %f151, %f152, %f150;
	ld.shared.f32 	%f154, [%r7+56];
	ld.shared.f32 	%f155, [%r58+896];
	fma.rn.f32 	%f156, %f154, %f155, %f153;
	ld.shared.f32 	%f157, [%r7+60];
	ld.shared.f32 	%f158, [%r58+960];
	fma.rn.f32 	%f162, %f157, %f158, %f156;
	bar.sync 	0;
$L__BB0_7:
	ld.param.u64 	%rd25, [_Z10TileMatMulPfS_S_i_param_2];
	cvta.to.global.u64 	%rd18, %rd25;
	mad.lo.s32 	%r59, %r23, %r5, %r4;
	mul.wide.s32 	%rd19, %r59, 4;
	add.s64 	%rd20, %rd18, %rd19;
	st.global.f32 	[%rd20], %f162;
	ret;

}


// ===== COMPILED SASS (sm_100) =====

	.target	sm_100

	.elftype	@"ET_EXEC"


//--------------------- .note.nv.tkinfo           --------------------------
	.section	.note.nv.tkinfo,"",@"SHT_NOTE"
	.sectionflags	@"SHF_NOTE_NV_TKINFO"
	.tkinfo
        /*0018*/ 	.word	0x00000002
        /*0030*/ 	.string	""
        /*0030*/ 	.string	"ptxas"
        /*0030*/ 	.string	"Cuda compilation tools, release 13.0, V13.0.88"
        /*0030*/ 	.string	"Build cuda_13.0.r13.0/compiler.36424714_0"
        /*0030*/ 	.string	"-arch sm_100 -m 64 "



//--------------------- .note.nv.cuinfo           --------------------------
	.section	.note.nv.cuinfo,"",@"SHT_NOTE"
	.sectionflags	@"SHF_NOTE_NV_CUINFO"
        /*0018*/ 	.short	0x0002
        /*001a*/ 	.short	0x0064
        /*001c*/ 	.short	0x0082
	.zero		2


//--------------------- .nv.info                  --------------------------
	.section	.nv.info,"",@"SHT_CUDA_INFO"
	.align	4


	//----- nvinfo : EIATTR_REGCOUNT
	.align		4
        /*0000*/ 	.byte	0x04, 0x2f
        /*0002*/ 	.short	(.L_1 - .L_0)
	.align		4
.L_0:
        /*0004*/ 	.word	index@(_Z10TileMatMulPfS_S_i)
        /*0008*/ 	.word	0x00000020


	//----- nvinfo : EIATTR_FRAME_SIZE
	.align		4
.L_1:
        /*000c*/ 	.byte	0x04, 0x11
        /*000e*/ 	.short	(.L_3 - .L_2)
	.align		4
.L_2:
        /*0010*/ 	.word	index@(_Z10TileMatMulPfS_S_i)
        /*0014*/ 	.word	0x00000000


	//----- nvinfo : EIATTR_MIN_STACK_SIZE
	.align		4
.L_3:
        /*0018*/ 	.byte	0x04, 0x12
        /*001a*/ 	.short	(.L_5 - .L_4)
	.align		4
.L_4:
        /*001c*/ 	.word	index@(_Z10TileMatMulPfS_S_i)
        /*0020*/ 	.word	0x00000000
.L_5:


//--------------------- .nv.compat                --------------------------
	.section	.nv.compat,"",@"SHT_CUDA_COMPAT_INFO"
	.align	4
        /*0000*/ 	.byte	0x02, 0x09, 0x00, 0x00, 0x02, 0x02, 0x01, 0x00, 0x02, 0x05, 0x05, 0x00, 0x03, 0x07, 0x01, 0x01
        /*0010*/ 	.byte	0x02, 0x03, 0x00, 0x00, 0x02, 0x06, 0x01, 0x00, 0x04, 0x0b, 0x08, 0x00, 0x09, 0x00, 0x00, 0x00
        /*0020*/ 	.byte	0x00, 0x00, 0x00, 0x00


//--------------------- .nv.info._Z10TileMatMulPfS_S_i --------------------------
	.section	.nv.info._Z10TileMatMulPfS_S_i,"",@"SHT_CUDA_INFO"
	.sectionflags	@""
	.align	4


	//----- nvinfo : EIATTR_CUDA_API_VERSION
	.align		4
        /*0000*/ 	.byte	0x04, 0x37
        /*0002*/ 	.short	(.L_7 - .L_6)
.L_6:
        /*0004*/ 	.word	0x00000082


	//----- nvinfo : EIATTR_KPARAM_INFO
	.align		4
.L_7:
        /*0008*/ 	.byte	0x04, 0x17
        /*000a*/ 	.short	(.L_9 - .L_8)
.L_8:
        /*000c*/ 	.word	0x00000000
        /*0010*/ 	.short	0x0003
        /*0012*/ 	.short	0x0018
        /*0014*/ 	.byte	0x00, 0xf0, 0x11, 0x00


	//----- nvinfo : EIATTR_KPARAM_INFO
	.align		4
.L_9:
        /*0018*/ 	.byte	0x04, 0x17
        /*001a*/ 	.short	(.L_11 - .L_10)
.L_10:
        /*001c*/ 	.word	0x00000000
        /*0020*/ 	.short	0x0002
        /*0022*/ 	.short	0x0010
        /*0024*/ 	.byte	0x00, 0xf5, 0x21, 0x00


	//----- nvinfo : EIATTR_KPARAM_INFO
	.align		4
.L_11:
        /*0028*/ 	.byte	0x04, 0x17
        /*002a*/ 	.short	(.L_13 - .L_12)
.L_12:
        /*002c*/ 	.word	0x00000000
        /*0030*/ 	.short	0x0001
        /*0032*/ 	.short	0x0008
        /*0034*/ 	.byte	0x00, 0xf5, 0x21, 0x00


	//----- nvinfo : EIATTR_KPARAM_INFO
	.align		4
.L_13:
        /*0038*/ 	.byte	0x04, 0x17
        /*003a*/ 	.short	(.L_15 - .L_14)
.L_14:
        /*003c*/ 	.word	0x00000000
        /*0040*/ 	.short	0x0000
        /*0042*/ 	.short	0x0000
        /*0044*/ 	.byte	0x00, 0xf5, 0x21, 0x00


	//----- nvinfo : EIATTR_SPARSE_MMA_MASK
	.align		4
.L_15:
        /*0048*/ 	.byte	0x03, 0x50
        /*004a*/ 	.short	0x0000


	//----- nvinfo : EIATTR_MAXREG_COUNT
	.align		4
        /*004c*/ 	.byte	0x03, 0x1b
        /*004e*/ 	.short	0x00ff


	//----- nvinfo : EIATTR_NUM_BARRIERS
	.align		4
        /*0050*/ 	.byte	0x02, 0x4c
        /*0052*/ 	.byte	0x01
	.zero		1


	//----- nvinfo : EIATTR_MERCURY_ISA_VERSION
	.align		4
        /*0054*/ 	.byte	0x03, 0x5f
        /*0056*/ 	.short	0x0101


	//----- nvinfo : EIATTR_VRC_CTA_INIT_COUNT
	.align		4
        /*0058*/ 	.byte	0x02, 0x4a
	.zero		1
	.zero		1


	//----- nvinfo : EIATTR_EXIT_INSTR_OFFSETS
	.align		4
        /*005c*/ 	.byte	0x04, 0x1c
        /*005e*/ 	.short	(.L_17 - .L_16)


	//   ....[0]....
.L_16:
        /*0060*/ 	.word	0x00000c50


	//----- nvinfo : EIATTR_CBANK_PARAM_SIZE
	.align		4
.L_17:
        /*0064*/ 	.byte	0x03, 0x19
        /*0066*/ 	.short	0x001c


	//----- nvinfo : EIATTR_PARAM_CBANK
	.align		4
        /*0068*/ 	.byte	0x04, 0x0a
        /*006a*/ 	.short	(.L_19 - .L_18)
	.align		4
.L_18:
        /*006c*/ 	.word	index@(.nv.constant0._Z10TileMatMulPfS_S_i)
        /*0070*/ 	.short	0x0380
        /*0072*/ 	.short	0x001c


	//----- nvinfo : EIATTR_SW_WAR
	.align		4
.L_19:
        /*0074*/ 	.byte	0x04, 0x36
        /*0076*/ 	.short	(.L_21 - .L_20)
.L_20:
        /*0078*/ 	.word	0x00000008
.L_21:


//--------------------- .nv.callgraph             --------------------------
	.section	.nv.callgraph,"",@"SHT_CUDA_CALLGRAPH"
	.align	4
	.sectionentsize	8
	.align		4
        /*0000*/ 	.word	0x00000000
	.align		4
        /*0004*/ 	.word	0xffffffff
	.align		4
        /*0008*/ 	.word	0x00000000
	.align		4
        /*000c*/ 	.word	0xfffffffe
	.align		4
        /*0010*/ 	.word	0x00000000
	.align		4
        /*0014*/ 	.word	0xfffffffd
	.align		4
        /*0018*/ 	.word	0x00000000
	.align		4
        /*001c*/ 	.word	0xfffffffc


//--------------------- .text._Z10TileMatMulPfS_S_i --------------------------
	.section	.text._Z10TileMatMulPfS_S_i,"ax",@progbits
	.align	128
        .global         _Z10TileMatMulPfS_S_i
        .type           _Z10TileMatMulPfS_S_i,@function
        .size           _Z10TileMatMulPfS_S_i,(.L_x_4 - _Z10TileMatMulPfS_S_i)
        .other          _Z10TileMatMulPfS_S_i,@"STO_CUDA_ENTRY STV_DEFAULT"
_Z10TileMatMulPfS_S_i:
.text._Z10TileMatMulPfS_S_i:
[----:B------:R-:W-:Y:S08]  /*0000*/  LDC R1, c[0x0][0x37c] ;  /* 0x0000df00ff017b82 */ /* 0x000ff00000000800 */
[----:B------:R-:W0:Y:S01]  /*0010*/  LDC R0, c[0x0][0x398] ;  /* 0x0000e600ff007b82 */ /* 0x000e220000000800 */
[----:B------:R-:W1:Y:S01]  /*0020*/  S2R R7, SR_TID.Y ;  /* 0x0000000000077919 */ /* 0x000e620000002200 */
[----:B------:R-:W2:Y:S01]  /*0030*/  LDCU.64 UR8, c[0x0][0x358] ;  /* 0x00006b00ff0877ac */ /* 0x000ea20008000a00 */
[----:B------:R-:W-:Y:S01]  /*0040*/  HFMA2 R25, -RZ, RZ, 0, 0 ;  /* 0x00000000ff197431 */ /* 0x000fe200000001ff */
[----:B------:R-:W1:Y:S01]  /*0050*/  S2R R2, SR_CTAID.Y ;  /* 0x0000000000027919 */ /* 0x000e620000002600 */
[----:B------:R-:W3:Y:S01]  /*0060*/  S2R R17, SR_TID.X ;  /* 0x0000000000117919 */ /* 0x000ee20000002100 */
[----:B------:R-:W3:Y:S01]  /*0070*/  S2R R6, SR_CTAID.X ;  /* 0x0000000000067919 */ /* 0x000ee20000002500 */
[----:B0-----:R-:W-:-:S04]  /*0080*/  IADD3 R3, PT, PT, R0, 0x1e, RZ ;  /* 0x0000001e00037810 */ /* 0x001fc80007ffe0ff */
[----:B------:R-:W-:Y:S02]  /*0090*/  ISETP.GE.U32.AND P0, PT, R3, 0x1f, PT ;  /* 0x0000001f0300780c */ /* 0x000fe40003f06070 */
[----:B-1----:R-:W-:Y:S02]  /*00a0*/  LEA R3, R2, R7, 0x4 ;  /* 0x0000000702037211 */ /* 0x002fe400078e20ff */
[----:B---3--:R-:W-:-:S09]  /*00b0*/  LEA R5, R6, R17, 0x4 ;  /* 0x0000001106057211 */ /* 0x008fd200078e20ff */
[----:B--2---:R-:W-:Y:S05]  /*00c0*/  @!P0 BRA `(.L_x_0) ;  /* 0x0000000800d08947 */ /* 0x004fea0003800000 */
[----:B------:R-:W0:Y:S01]  /*00d0*/  S2UR UR6, SR_CgaCtaId ;  /* 0x00000000000679c3 */ /* 0x000e220000008800 */
[----:B------:R-:W-:Y:S01]  /*00e0*/  IADD3 R2, PT, PT, R0, 0xf, RZ ;  /* 0x0000000f00027810 */ /* 0x000fe20007ffe0ff */
[----:B------:R-:W-:Y:S01]  /*00f0*/  UMOV UR4, 0x400 ;  /* 0x0000040000047882 */ /* 0x000fe20000000000 */
[----:B------:R-:W-:Y:S01]  /*0100*/  IMAD R23, R3, R0, R17 ;  /* 0x0000000003177224 */ /* 0x000fe200078e0211 */
[----:B------:R-:W-:Y:S01]  /*0110*/  UIADD3 UR5, UPT, UPT, UR4, 0x400, URZ ;  /* 0x0000040004057890 */ /* 0x000fe2000fffe0ff */
[----:B------:R-:W-:Y:S02]  /*0120*/  SHF.R.S32.HI R9, RZ, 0x1f, R2 ;  /* 0x0000001fff097819 */ /* 0x000fe40000011402 */
[----:B------:R-:W-:Y:S02]  /*0130*/  MOV R25, RZ ;  /* 0x000000ff00197202 */ /* 0x000fe40000000f00 */
[----:B------:R-:W-:Y:S02]  /*0140*/  LEA.HI R9, R9, R2, RZ, 0x4 ;  /* 0x0000000209097211 */ /* 0x000fe400078f20ff */
[----:B------:R-:W-:-:S02]  /*0150*/  MOV R4, RZ ;  /* 0x000000ff00047202 */ /* 0x000fc40000000f00 */
[----:B------:R-:W-:-:S04]  /*0160*/  SHF.R.S32.HI R9, RZ, 0x4, R9 ;  /* 0x00000004ff097819 */ /* 0x000fc80000011409 */
[C---:B------:R-:W-:Y:S02]  /*0170*/  ISETP.GE.U32.AND P0, PT, R9.reuse, 0x2, PT ;  /* 0x000000020900780c */ /* 0x040fe40003f06070 */
[----:B------:R-:W-:Y:S01]  /*0180*/  VIMNMX.U32 R20, PT, PT, R9, 0x1, !PT ;  /* 0x0000000109147848 */ /* 0x000fe20007fe0000 */
[----:B0-----:R-:W-:Y:S02]  /*0190*/  ULEA UR5, UR6, UR5, 0x18 ;  /* 0x0000000506057291 */ /* 0x001fe4000f8ec0ff */
[----:B------:R-:W-:-:S04]  /*01a0*/  ULEA UR4, UR6, UR4, 0x18 ;  /* 0x0000000406047291 */ /* 0x000fc8000f8ec0ff */
[C---:B------:R-:W-:Y:S02]  /*01b0*/  LEA R22, R7.reuse, UR5, 0x6 ;  /* 0x0000000507167c11 */ /* 0x040fe4000f8e30ff */
[----:B------:R-:W-:Y:S02]  /*01c0*/  LEA R2, R7, UR4, 0x6 ;  /* 0x0000000407027c11 */ /* 0x000fe4000f8e30ff */
[----:B------:R-:W-:Y:S01]  /*01d0*/  LEA R22, R17, R22, 0x2 ;  /* 0x0000001611167211 */ /* 0x000fe200078e10ff */
[----:B------:R-:W-:Y:S06]  /*01e0*/  @!P0 BRA `(.L_x_1) ;  /* 0x0000000400b08947 */ /* 0x000fec0003800000 */
[C---:B------:R-:W-:Y:S01]  /*01f0*/  IADD3 R4, PT, PT, R7.reuse, 0x10, RZ ;  /* 0x0000001007047810 */ /* 0x040fe20007ffe0ff */
[-CC-:B------:R-:W-:Y:S01]  /*0200*/  IMAD R19, R7, R0.reuse, R17.reuse ;  /* 0x0000000007137224 */ /* 0x180fe200078e0211 */
[----:B------:R-:W-:Y:S02]  /*0210*/  LOP3.LUT R18, R20, 0xfffffffe, RZ, 0xc0, !PT ;  /* 0xfffffffe14127812 */ /* 0x000fe400078ec0ff */
[----:B------:R-:W-:Y:S01]  /*0220*/  MOV R25, RZ ;  /* 0x000000ff00197202 */ /* 0x000fe20000000f00 */
[----:B------:R-:W-:Y:S01]  /*0230*/  IMAD R4, R4, R0, R17 ;  /* 0x0000000004047224 */ /* 0x000fe200078e0211 */
[C---:B------:R-:W-:Y:S02]  /*0240*/  LEA R19, R6.reuse, R19, 0x4 ;  /* 0x0000001306137211 */ /* 0x040fe400078e20ff */
[----:B------:R-:W-:Y:S02]  /*0250*/  MOV R16, R23 ;  /* 0x0000001700107202 */ /* 0x000fe40000000f00 */
[----:B------:R-:W-:-:S02]  /*0260*/  LEA R21, R6, R4, 0x4 ;  /* 0x0000000406157211 */ /* 0x000fc400078e20ff */
[C---:B------:R-:W-:Y:S02]  /*0270*/  LEA R6, R17.reuse, R2, 0x2 ;  /* 0x0000000211067211 */ /* 0x040fe400078e10ff */
[----:B------:R-:W-:Y:S02]  /*0280*/  LEA R4, R17, UR5, 0x2 ;  /* 0x0000000511047c11 */ /* 0x000fe4000f8e10ff */
[----:B------:R-:W-:-:S07]  /*0290*/  IADD3 R18, PT, PT, -R18, RZ, RZ ;  /* 0x000000ff12127210 */ /* 0x000fce0007ffe1ff */
.L_x_2:
[----:B------:R-:W0:Y:S08]  /*02a0*/  LDC.64 R26, c[0x0][0x380] ;  /* 0x0000e000ff1a7b82 */ /* 0x000e300000000a00 */
[----:B------:R-:W1:Y:S01]  /*02b0*/  LDC.64 R12, c[0x0][0x388] ;  /* 0x0000e200ff0c7b82 */ /* 0x000e620000000a00 */
[----:B0-----:R-:W-:-:S05]  /*02c0*/  IMAD.WIDE R26, R16, 0x4, R26 ;  /* 0x00000004101a7825 */ /* 0x001fca00078e021a */
[----:B------:R-:W2:Y:S01]  /*02d0*/  LDG.E R29, desc[UR8][R26.64] ;  /* 0x000000081a1d7981 */ /* 0x000ea2000c1e1900 */
[----:B-1----:R-:W-:-:S06]  /*02e0*/  IMAD.WIDE R14, R19, 0x4, R12 ;  /* 0x00000004130e7825 */ /* 0x002fcc00078e020c */
[----:B------:R-:W3:Y:S04]  /*02f0*/  LDG.E R15, desc[UR8][R14.64] ;  /* 0x000000080e0f7981 */ /* 0x000ee8000c1e1900 */
[----:B--2---:R-:W-:Y:S04]  /*0300*/  STS [R6], R29 ;  /* 0x0000001d06007388 */ /* 0x004fe80000000800 */
[----:B---3--:R-:W-:Y:S01]  /*0310*/  STS [R22], R15 ;  /* 0x0000000f16007388 */ /* 0x008fe20000000800 */
[----:B------:R-:W-:Y:S06]  /*0320*/  BAR.SYNC.DEFER_BLOCKING 0x0 ;  /* 0x0000000000007b1d */ /* 0x000fec0000010000 */
[----:B------:R-:W-:Y:S04]  /*0330*/  LDS R24, [R4] ;  /* 0x0000000004187984 */ /* 0x000fe80000000800 */
[----:B------:R-:W0:Y:S04]  /*0340*/  LDS.128 R8, [R2] ;  /* 0x0000000002087984 */ /* 0x000e280000000c00 */
[----:B------:R-:W1:Y:S04]  /*0350*/  LDS R28, [R4+0x40] ;  /* 0x00004000041c7984 */ /* 0x000e680000000800 */
[----:B------:R-:W-:Y:S04]  /*0360*/  LDS R14, [R4+0x100] ;  /* 0x00010000040e7984 */ /* 0x000fe80000000800 */
[----:B------:R-:W-:Y:S04]  /*0370*/  LDS R15, [R4+0x140] ;  /* 0x00014000040f7984 */ /* 0x000fe80000000800 */
[----:B------:R-:W-:Y:S01]  /*0380*/  LDS R29, [R4+0x380] ;  /* 0x00038000041d7984 */ /* 0x000fe20000000800 */
[----:B0-----:R-:W-:-:S03]  /*0390*/  FFMA R8, R8, R24, R25 ;  /* 0x0000001808087223 */ /* 0x001fc60000000019 */
[----:B------:R-:W0:Y:S04]  /*03a0*/  LDS R24, [R4+0x80] ;  /* 0x0000800004187984 */ /* 0x000e280000000800 */
[----:B------:R-:W2:Y:S01]  /*03b0*/  LDS R25, [R4+0xc0] ;  /* 0x0000c00004197984 */ /* 0x000ea20000000800 */
[----:B-1----:R-:W-:-:S04]  /*03c0*/  FFMA R9, R28, R9, R8 ;  /* 0x000000091c097223 */ /* 0x002fc80000000008 */
[----:B0-----:R-:W-:-:S04]  /*03d0*/  FFMA R10, R24, R10, R9 ;  /* 0x0000000a180a7223 */ /* 0x001fc80000000009 */
[----:B--2---:R-:W-:Y:S02]  /*03e0*/  FFMA R25, R25, R11, R10 ;  /* 0x0000000b19197223 */ /* 0x004fe4000000000a */
[----:B------:R-:W0:Y:S02]  /*03f0*/  LDS.128 R8, [R2+0x10] ;  /* 0x0000100002087984 */ /* 0x000e240000000c00 */
[----:B0-----:R-:W-:Y:S02]  /*0400*/  FFMA R8, R8, R14, R25 ;  /* 0x0000000e08087223 */ /* 0x001fe40000000019 */
[----:B------:R-:W0:Y:S04]  /*0410*/  LDS R14, [R4+0x180] ;  /* 0x00018000040e7984 */ /* 0x000e280000000800 */
[----:B------:R-:W1:Y:S01]  /*0420*/  LDS R25, [R4+0x1c0] ;  /* 0x0001c00004197984 */ /* 0x000e620000000800 */
[----:B------:R-:W-:-:S03]  /*0430*/  FFMA R9, R15, R9, R8 ;  /* 0x000000090f097223 */ /* 0x000fc60000000008 */
[----:B------:R-:W-:Y:S01]  /*0440*/  LDS R15, [R4+0x240] ;  /* 0x00024000040f7984 */ /* 0x000fe20000000800 */
[----:B0-----:R-:W-:-:S03]  /*0450*/  FFMA R10, R14, R10, R9 ;  /* 0x0000000a0e0a7223 */ /* 0x001fc60000000009 */
[----:B------:R-:W-:Y:S01]  /*0460*/  LDS R14, [R4+0x200] ;  /* 0x00020000040e7984 */ /* 0x000fe20000000800 */
[----:B-1----:R-:W-:-:S03]  /*0470*/  FFMA R25, R25, R11, R10 ;  /* 0x0000000b19197223 */ /* 0x002fc6000000000a */
[----:B------:R-:W0:Y:S02]  /*0480*/  LDS.128 R8, [R2+0x20] ;  /* 0x0000200002087984 */ /* 0x000e240000000c00 */
[----:B0-----:R-:W-:Y:S02]  /*0490*/  FFMA R8, R8, R14, R25 ;  /* 0x0000000e08087223 */ /* 0x001fe40000000019 */
[----:B------:R-:W0:Y:S04]  /*04a0*/  LDS R14, [R4+0x280] ;  /* 0x00028000040e7984 */ /* 0x000e280000000800 */
[----:B------:R-:W1:Y:S01]  /*04b0*/  LDS R25, [R4+0x2c0] ;  /* 0x0002c00004197984 */ /* 0x000e620000000800 */
[----:B------:R-:W-:-:S04]  /*04c0*/  FFMA R9, R15, R9, R8 ;  /* 0x000000090f097223 */ /* 0x000fc80000000008 */
[----:B0-----:R-:W-:Y:S02]  /*04d0*/  FFMA R10, R14, R10, R9 ;  /* 0x0000000a0e0a7223 */ /* 0x001fe40000000009 */
[----:B------:R-:W-:Y:S02]  /*04e0*/  LDS R14, [R4+0x300] ;  /* 0x00030000040e7984 */ /* 0x000fe40000000800 */
[----:B-1----:R-:W-:Y:S02]  /*04f0*/  FFMA R25, R25, R11, R10 ;  /* 0x0000000b19197223 */ /* 0x002fe4000000000a */
[----:B------:R-:W0:Y:S02]  /*0500*/  LDS.128 R8, [R2+0x30] ;  /* 0x0000300002087984 */ /* 0x000e240000000c00 */
[----:B0-----:R-:W-:Y:S01]  /*0510*/  FFMA R14, R8, R14, R25 ;  /* 0x0000000e080e7223 */ /* 0x001fe20000000019 */
[----:B------:R-:W-:Y:S01]  /*0520*/  IMAD.WIDE R24, R21, 0x4, R12 ;  /* 0x0000000415187825 */ /* 0x000fe200078e020c */
[----:B------:R-:W-:Y:S04]  /*0530*/  LDS R8, [R4+0x3c0] ;  /* 0x0003c00004087984 */ /* 0x000fe80000000800 */
[----:B------:R-:W0:Y:S01]  /*0540*/  LDS R13, [R4+0x340] ;  /* 0x00034000040d7984 */ /* 0x000e220000000800 */
[----:B------:R-:W-:Y:S06]  /*0550*/  BAR.SYNC.DEFER_BLOCKING 0x0 ;  /* 0x0000000000007b1d */ /* 0x000fec0000010000 */
[----:B------:R-:W2:Y:S04]  /*0560*/  LDG.E R27, desc[UR8][R26.64+0x40] ;  /* 0x000040081a1b7981 */ /* 0x000ea8000c1e1900 */
[----:B------:R0:W3:Y:S02]  /*0570*/  LDG.E R25, desc[UR8][R24.64] ;  /* 0x0000000818197981 */ /* 0x0000e4000c1e1900 */
[----:B0-----:R-:W-:-:S04]  /*0580*/  FFMA R24, R13, R9, R14 ;  /* 0x000000090d187223 */ /* 0x001fc8000000000e */
[----:B------:R-:W-:-:S04]  /*0590*/  FFMA R10, R29, R10, R24 ;  /* 0x0000000a1d0a7223 */ /* 0x000fc80000000018 */
[----:B------:R-:W-:Y:S01]  /*05a0*/  FFMA R11, R8, R11, R10 ;  /* 0x0000000b080b7223 */ /* 0x000fe2000000000a */
[----:B------:R-:W-:-:S04]  /*05b0*/  IADD3 R18, PT, PT, R18, 0x2, RZ ;  /* 0x0000000212127810 */ /* 0x000fc80007ffe0ff */
[----:B------:R-:W-:Y:S02]  /*05c0*/  ISETP.NE.AND P0, PT, R18, RZ, PT ;  /* 0x000000ff1200720c */ /* 0x000fe40003f05270 */
[----:B------:R-:W-:Y:S02]  /*05d0*/  IADD3 R16, PT, PT, R16, 0x20, RZ ;  /* 0x0000002010107810 */ /* 0x000fe40007ffe0ff */
[C---:B------:R-:W-:Y:S02]  /*05e0*/  LEA R21, R0.reuse, R21, 0x5 ;  /* 0x0000001500157211 */ /* 0x040fe400078e28ff */
[----:B------:R-:W-:Y:S01]  /*05f0*/  LEA R19, R0, R19, 0x5 ;  /* 0x0000001300137211 */ /* 0x000fe200078e28ff */
[----:B--2---:R-:W-:Y:S04]  /*0600*/  STS [R6], R27 ;  /* 0x0000001b06007388 */ /* 0x004fe80000000800 */
[----:B---3--:R-:W-:Y:S01]  /*0610*/  STS [R22], R25 ;  /* 0x0000001916007388 */ /* 0x008fe20000000800 */
[----:B------:R-:W-:Y:S06]  /*0620*/  BAR.SYNC.DEFER_BLOCKING 0x0 ;  /* 0x0000000000007b1d */ /* 0x000fec0000010000 */
[----:B------:R-:W-:Y:S04]  /*0630*/  LDS R28, [R4] ;  /* 0x00000000041c7984 */ /* 0x000fe80000000800 */
[----:B------:R-:W0:Y:S04]  /*0640*/  LDS.128 R12, [R2] ;  /* 0x00000000020c7984 */ /* 0x000e280000000c00 */
[----:B------:R-:W1:Y:S04]  /*0650*/  LDS R9, [R4+0x40] ;  /* 0x0000400004097984 */ /* 0x000e680000000800 */
[----:B------:R-:W2:Y:S04]  /*0660*/  LDS R29, [R4+0x80] ;  /* 0x00008000041d7984 */ /* 0x000ea80000000800 */
[----:B------:R-:W-:Y:S04]  /*0670*/  LDS R24, [R4+0x140] ;  /* 0x0001400004187984 */ /* 0x000fe80000000800 */
[----:B------:R-:W-:Y:S04]  /*0680*/  LDS R25, [R4+0x180] ;  /* 0x0001800004197984 */ /* 0x000fe80000000800 */
[----:B------:R-:W-:Y:S01]  /*0690*/  LDS R27, [R4+0x200] ;  /* 0x00020000041b7984 */ /* 0x000fe20000000800 */
[----:B0-----:R-:W-:-:S03]  /*06a0*/  FFMA R28, R12, R28, R11 ;  /* 0x0000001c0c1c7223 */ /* 0x001fc6000000000b */
[----:B------:R-:W0:Y:S01]  /*06b0*/  LDS R12, [R4+0xc0] ;  /* 0x0000c000040c7984 */ /* 0x000e220000000800 */
[----:B-1----:R-:W-:-:S03]  /*06c0*/  FFMA R28, R9, R13, R28 ;  /* 0x0000000d091c7223 */ /* 0x002fc6000000001c */
[----:B------:R-:W-:Y:S04]  /*06d0*/  LDS R13, [R4+0x100] ;  /* 0x00010000040d7984 */ /* 0x000fe80000000800 */
[----:B------:R-:W1:Y:S01]  /*06e0*/  LDS.128 R8, [R2+0x10] ;  /* 0x0000100002087984 */ /* 0x000e620000000c00 */
[----:B--2---:R-:W-:-:S04]  /*06f0*/  FFMA R29, R29, R14, R28 ;  /* 0x0000000e1d1d7223 */ /* 0x004fc8000000001c */
[----:B0-----:R-:W-:-:S04]  /*0700*/  FFMA R15, R12, R15, R29 ;  /* 0x0000000f0c0f7223 */ /* 0x001fc8000000001d */
[----:B-1----:R-:W-:Y:S02]  /*0710*/  FFMA R13, R8, R13, R15 ;  /* 0x0000000d080d7223 */ /* 0x002fe4000000000f */
[----:B------:R-:W0:Y:S02]  /*0720*/  LDS R8, [R4+0x1c0] ;  /* 0x0001c00004087984 */ /* 0x000e240000000800 */
[----:B------:R-:W-:Y:S02]  /*0730*/  FFMA R26, R24, R9, R13 ;  /* 0x00000009181a7223 */ /* 0x000fe4000000000d */
[----:B------:R-:W1:Y:S04]  /*0740*/  LDS.128 R12, [R2+0x20] ;  /* 0x00002000020c7984 */ /* 0x000e680000000c00 */
[----:B------:R-:W2:Y:S01]  /*0750*/  LDS R24, [R4+0x240] ;  /* 0x0002400004187984 */ /* 0x000ea20000000800 */
[----:B------:R-:W-:-:S03]  /*0760*/  FFMA R9, R25, R10, R26 ;  /* 0x0000000a19097223 */ /* 0x000fc6000000001a */
[----:B------:R-:W3:Y:S01]  /*0770*/  LDS R25, [R4+0x280] ;  /* 0x0002800004197984 */ /* 0x000ee20000000800 */
[----:B0-----:R-:W-:-:S04]  /*0780*/  FFMA R9, R8, R11, R9 ;  /* 0x0000000b08097223 */ /* 0x001fc80000000009 */
[----:B-1----:R-:W-:Y:S02]  /*0790*/  FFMA R9, R12, R27, R9 ;  /* 0x0000001b0c097223 */ /* 0x002fe40000000009 */
[----:B------:R-:W0:Y:S02]  /*07a0*/  LDS R12, [R4+0x2c0] ;  /* 0x0002c000040c7984 */ /* 0x000e240000000800 */
[----:B--2---:R-:W-:Y:S02]  /*07b0*/  FFMA R24, R24, R13, R9 ;  /* 0x0000000d18187223 */ /* 0x004fe40000000009 */
[----:B------:R-:W-:Y:S04]  /*07c0*/  LDS R13, [R4+0x300] ;  /* 0x00030000040d7984 */ /* 0x000fe80000000800 */
[----:B------:R-:W1:Y:S01]  /*07d0*/  LDS.128 R8, [R2+0x30] ;  /* 0x0000300002087984 */ /* 0x000e620000000c00 */
[----:B---3--:R-:W-:-:S03]  /*07e0*/  FFMA R25, R25, R14, R24 ;  /* 0x0000000e19197223 */ /* 0x008fc60000000018 */
[----:B------:R-:W2:Y:S04]  /*07f0*/  LDS R27, [R4+0x340] ;  /* 0x00034000041b7984 */ /* 0x000ea80000000800 */
[----:B------:R-:W3:Y:S04]  /*0800*/  LDS R24, [R4+0x380] ;  /* 0x0003800004187984 */ /* 0x000ee80000000800 */
[----:B------:R-:W4:Y:S01]  /*0810*/  LDS R14, [R4+0x3c0] ;  /* 0x0003c000040e7984 */ /* 0x000f220000000800 */
[----:B0-----:R-:W-:-:S04]  /*0820*/  FFMA R15, R12, R15, R25 ;  /* 0x0000000f0c0f7223 */ /* 0x001fc80000000019 */
[----:B-1----:R-:W-:-:S04]  /*0830*/  FFMA R8, R8, R13, R15 ;  /* 0x0000000d08087223 */ /* 0x002fc8000000000f */
[----:B--2---:R-:W-:-:S04]  /*0840*/  FFMA R9, R27, R9, R8 ;  /* 0x000000091b097223 */ /* 0x004fc80000000008 */
[----:B---3--:R-:W-:-:S04]  /*0850*/  FFMA R9, R24, R10, R9 ;  /* 0x0000000a18097223 */ /* 0x008fc80000000009 */
[----:B----4-:R-:W-:Y:S01]  /*0860*/  FFMA R25, R14, R11, R9 ;  /* 0x0000000b0e197223 */ /* 0x010fe20000000009 */
[----:B------:R-:W-:Y:S06]  /*0870*/  BAR.SYNC.DEFER_BLOCKING 0x0 ;  /* 0x0000000000007b1d */ /* 0x000fec0000010000 */
[----:B------:R-:W-:Y:S05]  /*0880*/  @P0 BRA `(.L_x_2) ;  /* 0xfffffff800840947 */ /* 0x000fea000383ffff */
[----:B------:R-:W-:-:S04]  /*0890*/  SHF.L.U32 R4, R20, 0x4, RZ ;  /* 0x0000000414047819 */ /* 0x000fc800000006ff */
[----:B------:R-:W-:-:S07]  /*08a0*/  LOP3.LUT R4, R4, 0xffffffe0, RZ, 0xc0, !PT ;  /* 0xffffffe004047812 */ /* 0x000fce00078ec0ff */
.L_x_1:
[----:B------:R-:W-:-:S04]  /*08b0*/  LOP3.LUT R20, R20, 0x1, RZ, 0xc0, !PT ;  /* 0x0000000114147812 */ /* 0x000fc800078ec0ff */
[----:B------:R-:W-:-:S13]  /*08c0*/  ISETP.NE.U32.AND P0, PT, R20, 0x1, PT ;  /* 0x000000011400780c */ /* 0x000fda0003f05070 */
[----:B------:R-:W-:Y:S05]  /*08d0*/  @P0 BRA `(.L_x_0) ;  /* 0x0000000000cc0947 */ /* 0x000fea0003800000 */
[----:B------:R-:W0:Y:S01]  /*08e0*/  LDC.64 R10, c[0x0][0x380] ;  /* 0x0000e000ff0a7b82 */ /* 0x000e220000000a00 */
[-C--:B------:R-:W-:Y:S02]  /*08f0*/  IADD3 R6, PT, PT, R7, R4.reuse, RZ ;  /* 0x0000000407067210 */ /* 0x080fe40007ffe0ff */
[----:B------:R-:W-:-:S03]  /*0900*/  IADD3 R7, PT, PT, R23, R4, RZ ;  /* 0x0000000417077210 */ /* 0x000fc60007ffe0ff */
[----:B------:R-:W-:Y:S02]  /*0910*/  IMAD R13, R6, R0, R5 ;  /* 0x00000000060d7224 */ /* 0x000fe400078e0205 */
[----:B------:R-:W1:Y:S01]  /*0920*/  LDC.64 R8, c[0x0][0x388] ;  /* 0x0000e200ff087b82 */ /* 0x000e620000000a00 */
[----:B0-----:R-:W-:-:S05]  /*0930*/  IMAD.WIDE R6, R7, 0x4, R10 ;  /* 0x0000000407067825 */ /* 0x001fca00078e020a */
[----:B------:R-:W2:Y:S01]  /*0940*/  LDG.E R16, desc[UR8][R6.64] ;  /* 0x0000000806107981 */ /* 0x000ea2000c1e1900 */
[----:B-1----:R-:W-:-:S05]  /*0950*/  IMAD.WIDE R12, R13, 0x4, R8 ;  /* 0x000000040d0c7825 */ /* 0x002fca00078e0208 */
[----:B------:R-:W3:Y:S01]  /*0960*/  LDG.E R19, desc[UR8][R12.64] ;  /* 0x000000080c137981 */ /* 0x000ee2000c1e1900 */
[C---:B------:R-:W-:Y:S02]  /*0970*/  LEA R21, R17.reuse, R2, 0x2 ;  /* 0x0000000211157211 */ /* 0x040fe400078e10ff */
[----:B------:R-:W-:-:S03]  /*0980*/  LEA R4, R17, UR5, 0x2 ;  /* 0x0000000511047c11 */ /* 0x000fc6000f8e10ff */
[----:B--2---:R-:W-:Y:S04]  /*0990*/  STS [R21], R16 ;  /* 0x0000001015007388 */ /* 0x004fe80000000800 */
[----:B---3--:R-:W-:Y:S01]  /*09a0*/  STS [R22], R19 ;  /* 0x0000001316007388 */ /* 0x008fe20000000800 */
[----:B------:R-:W-:Y:S06]  /*09b0*/  BAR.SYNC.DEFER_BLOCKING 0x0 ;  /* 0x0000000000007b1d */ /* 0x000fec0000010000 */
[----:B------:R-:W-:Y:S04]  /*09c0*/  LDS R17, [R4] ;  /* 0x0000000004117984 */ /* 0x000fe80000000800 */
[----:B------:R-:W0:Y:S04]  /*09d0*/  LDS.128 R8, [R2] ;  /* 0x0000000002087984 */ /* 0x000e280000000c00 */
[----:B------:R-:W1:Y:S04]  /*09e0*/  LDS R29, [R4+0x40] ;  /* 0x00004000041d7984 */ /* 0x000e680000000800 */
[----:B------:R-:W2:Y:S04]  /*09f0*/  LDS R27, [R4+0x80] ;  /* 0x00008000041b7984 */ /* 0x000ea80000000800 */
[----:B------:R-:W3:Y:S04]  /*0a00*/  LDS R26, [R4+0xc0] ;  /* 0x0000c000041a7984 */ /* 0x000ee80000000800 */
[----:B------:R-:W-:Y:S04]  /*0a10*/  LDS R7, [R4+0x100] ;  /* 0x0001000004077984 */ /* 0x000fe80000000800 */
[----:B------:R-:W4:Y:S04]  /*0a20*/  LDS.128 R12, [R2+0x10] ;  /* 0x00001000020c7984 */ /* 0x000f280000000c00 */
[----:B------:R-:W5:Y:S04]  /*0a30*/  LDS R6, [R4+0x140] ;  /* 0x0001400004067984 */ /* 0x000f680000000800 */
[----:B------:R-:W5:Y:S04]  /*0a40*/  LDS R21, [R4+0x180] ;  /* 0x0001800004157984 */ /* 0x000f680000000800 */
[----:B------:R-:W5:Y:S04]  /*0a50*/  LDS R20, [R4+0x1c0] ;  /* 0x0001c00004147984 */ /* 0x000f680000000800 */
[----:B------:R-:W-:Y:S01]  /*0a60*/  LDS R23, [R4+0x200] ;  /* 0x0002000004177984 */ /* 0x000fe20000000800 */
[----:B0-----:R-:W-:-:S03]  /*0a70*/  FFMA R8, R8, R17, R25 ;  /* 0x0000001108087223 */ /* 0x001fc60000000019 */
[----:B------:R-:W-:Y:S04]  /*0a80*/  LDS R22, [R4+0x240] ;  /* 0x0002400004167984 */ /* 0x000fe80000000800 */
[----:B------:R-:W0:Y:S01]  /*0a90*/  LDS.128 R16, [R2+0x20] ;  /* 0x0000200002107984 */ /* 0x000e220000000c00 */
[----:B-1----:R-:W-:-:S03]  /*0aa0*/  FFMA R8, R29, R9, R8 ;  /* 0x000000091d087223 */ /* 0x002fc60000000008 */
[----:B------:R-:W1:Y:S01]  /*0ab0*/  LDS R25, [R4+0x280] ;  /* 0x0002800004197984 */ /* 0x000e620000000800 */
[----:B--2---:R-:W-:-:S03]  /*0ac0*/  FFMA R27, R27, R10, R8 ;  /* 0x0000000a1b1b7223 */ /* 0x004fc60000000008 */
[----:B------:R-:W2:Y:S01]  /*0ad0*/  LDS R24, [R4+0x2c0] ;  /* 0x0002c00004187984 */ /* 0x000ea20000000800 */
[----:B---3--:R-:W-:-:S03]  /*0ae0*/  FFMA R29, R26, R11, R27 ;  /* 0x0000000b1a1d7223 */ /* 0x008fc6000000001b */
[----:B------:R-:W-:Y:S04]  /*0af0*/  LDS R27, [R4+0x300] ;  /* 0x00030000041b7984 */ /* 0x000fe80000000800 */
[----:B------:R-:W3:Y:S01]  /*0b00*/  LDS.128 R8, [R2+0x30] ;  /* 0x0000300002087984 */ /* 0x000ee20000000c00 */
[----:B----4-:R-:W-:-:S03]  /*0b10*/  FFMA R7, R12, R7, R29 ;  /* 0x000000070c077223 */ /* 0x010fc6000000001d */
[----:B------:R-:W4:Y:S01]  /*0b20*/  LDS R12, [R4+0x340] ;  /* 0x00034000040c7984 */ /* 0x000f220000000800 */
[----:B-----5:R-:W-:-:S03]  /*0b30*/  FFMA R26, R6, R13, R7 ;  /* 0x0000000d061a7223 */ /* 0x020fc60000000007 */
[----:B------:R-:W5:Y:S04]  /*0b40*/  LDS R7, [R4+0x380] ;  /* 0x0003800004077984 */ /* 0x000f680000000800 */
[----:B------:R-:W5:Y:S01]  /*0b50*/  LDS R6, [R4+0x3c0] ;  /* 0x0003c00004067984 */ /* 0x000f620000000800 */
[----:B------:R-:W-:-:S04]  /*0b60*/  FFMA R21, R21, R14, R26 ;  /* 0x0000000e15157223 */ /* 0x000fc8000000001a */
[----:B------:R-:W-:-:S04]  /*0b70*/  FFMA R15, R20, R15, R21 ;  /* 0x0000000f140f7223 */ /* 0x000fc80000000015 */
[----:B0-----:R-:W-:-:S04]  /*0b80*/  FFMA R15, R16, R23, R15 ;  /* 0x00000017100f7223 */ /* 0x001fc8000000000f */
[----:B------:R-:W-:-:S04]  /*0b90*/  FFMA R22, R22, R17, R15 ;  /* 0x0000001116167223 */ /* 0x000fc8000000000f */
[----:B-1----:R-:W-:-:S04]  /*0ba0*/  FFMA R25, R25, R18, R22 ;  /* 0x0000001219197223 */ /* 0x002fc80000000016 */
[----:B--2---:R-:W-:-:S04]  /*0bb0*/  FFMA R19, R24, R19, R25 ;  /* 0x0000001318137223 */ /* 0x004fc80000000019 */
[----:B---3--:R-:W-:-:S04]  /*0bc0*/  FFMA R19, R8, R27, R19 ;  /* 0x0000001b08137223 */ /* 0x008fc80000000013 */
[----:B----4-:R-:W-:-:S04]  /*0bd0*/  FFMA R12, R12, R9, R19 ;  /* 0x000000090c0c7223 */ /* 0x010fc80000000013 */
[----:B-----5:R-:W-:-:S04]  /*0be0*/  FFMA R7, R7, R10, R12 ;  /* 0x0000000a07077223 */ /* 0x020fc8000000000c */
[----:B------:R-:W-:Y:S01]  /*0bf0*/  FFMA R25, R6, R11, R7 ;  /* 0x0000000b06197223 */ /* 0x000fe20000000007 */
[----:B------:R-:W-:Y:S06]  /*0c00*/  BAR.SYNC.DEFER_BLOCKING 0x0 ;  /* 0x0000000000007b1d */ /* 0x000fec0000010000 */
.L_x_0:
[----:B------:R-:W0:Y:S01]  /*0c10*/  LDC.64 R6, c[0x0][0x390] ;  /* 0x0000e400ff067b82 */ /* 0x000e220000000a00 */
[----:B------:R-:W-:-:S04]  /*0c20*/  IMAD R3, R3, R0, R5 ;  /* 0x0000000003037224 */ /* 0x000fc800078e0205 */
[----:B0-----:R-:W-:-:S05]  /*0c30*/  IMAD.WIDE R2, R3, 0x4, R6 ;  /* 0x0000000403027825 */ /* 0x001fca00078e0206 */
[----:B------:R-:W-:Y:S01]  /*0c40*/  STG.E desc[UR8][R2.64], R25 ;  /* 0x0000001902007986 */ /* 0x000fe2000c101908 */
[----:B------:R-:W-:Y:S05]  /*0c50*/  EXIT ;  /* 0x000000000000794d */ /* 0x000fea0003800000 */
.L_x_3:
[----:B------:R-:W-:-:S00]  /*0c60*/  BRA `(.L_x_3) ;  /* 0xfffffffc00fc7947 */ /* 0x000fc0000383ffff */
[----:B------:R-:W-:-:S00]  /*0c70*/  NOP ;  /* 0x0000000000007918 */ /* 0x000fc00000000000 */
        /* <DEDUP_REMOVED lines=8> */
.L_x_4:


//--------------------- .nv.shared._Z10TileMatMulPfS_S_i --------------------------
	.section	.nv.shared._Z10TileMatMulPfS_S_i,"aw",@nobits
	.sectionflags	@""
	.align	4
.nv.shared._Z10TileMatMulPfS_S_i:
	.zero		3072


//--------------------- .nv.shared.reserved.0     --------------------------
	.section	.nv.shared.reserved.0,"aw",@nobits
	.weak		__nv_reservedSMEM_offset_0_alias
	.size		__nv_reservedSMEM_offset_0_alias, 0, 64
	.other		__nv_reservedSMEM_offset_0_alias,@"STO_CUDA_RESERVED_SHARED STV_DEFAULT"
__nv_reservedSMEM_offset_0_alias:
	.zero		0
	.zero		64


//--------------------- .nv.constant0._Z10TileMatMulPfS_S_i --------------------------
	.section	.nv.constant0._Z10TileMatMulPfS_S_i,"a",@progbits
	.sectionflags	@""
	.align	4
.nv.constant0._Z10TileMatMulPfS_S_i:
	.zero		924


//--------------------- SYMBOLS --------------------------

	.type		.nv.reservedSmem.offset0,@object
	.size		.nv.reservedSmem.offset0,0x4
	.type		.nv.reservedSmem.cap,@object
	.size		.nv.reservedSmem.cap,0x4
